//
// Generated by NVIDIA NVVM Compiler
//
// Compiler Build ID: CL-36424714
// Cuda compilation tools, release 13.0, V13.0.88
// Based on NVVM 20.0.0
//

.version 9.0
.target sm_100
.address_size 64

	// .globl	_Z6conv2dPfS_S_iii

.visible .entry _Z6conv2dPfS_S_iii(
	.param .u64 .ptr .align 1 _Z6conv2dPfS_S_iii_param_0,
	.param .u64 .ptr .align 1 _Z6conv2dPfS_S_iii_param_1,
	.param .u64 .ptr .align 1 _Z6conv2dPfS_S_iii_param_2,
	.param .u32 _Z6conv2dPfS_S_iii_param_3,
	.param .u32 _Z6conv2dPfS_S_iii_param_4,
	.param .u32 _Z6conv2dPfS_S_iii_param_5
)
{
	.reg .pred 	%p<92>;
	.reg .b32 	%r<65>;
	.reg .b32 	%f<90>;
	.reg .b64 	%rd<58>;

	ld.param.u64 	%rd8, [_Z6conv2dPfS_S_iii_param_0];
	ld.param.u64 	%rd9, [_Z6conv2dPfS_S_iii_param_1];
	ld.param.u64 	%rd7, [_Z6conv2dPfS_S_iii_param_2];
	ld.param.u32 	%r26, [_Z6conv2dPfS_S_iii_param_3];
	ld.param.u32 	%r27, [_Z6conv2dPfS_S_iii_param_4];
	ld.param.u32 	%r28, [_Z6conv2dPfS_S_iii_param_5];
	cvta.to.global.u64 	%rd1, %rd9;
	cvta.to.global.u64 	%rd2, %rd8;
	mov.u32 	%r29, %ctaid.x;
	mov.u32 	%r30, %ntid.x;
	mov.u32 	%r31, %tid.x;
	mad.lo.s32 	%r1, %r29, %r30, %r31;
	mov.u32 	%r32, %ctaid.y;
	mov.u32 	%r33, %ntid.y;
	mov.u32 	%r34, %tid.y;
	mad.lo.s32 	%r2, %r32, %r33, %r34;
	setp.ge.s32 	%p2, %r2, %r27;
	setp.ge.s32 	%p3, %r1, %r26;
	or.pred  	%p4, %p3, %p2;
	@%p4 bra 	$L__BB0_42;
	shl.b32 	%r3, %r28, 1;
	setp.lt.s32 	%p5, %r28, 0;
	mov.f32 	%f71, 0f00000000;
	@%p5 bra 	$L__BB0_41;
	sub.s32 	%r4, %r2, %r28;
	sub.s32 	%r5, %r1, %r28;
	max.s32 	%r6, %r3, 0;
	add.s32 	%r36, %r6, 1;
	and.b32  	%r7, %r6, 6;
	and.b32  	%r8, %r6, 2;
	and.b32  	%r9, %r36, 2147483640;
	add.s32 	%r10, %r3, 1;
	mov.f32 	%f71, 0f00000000;
	mov.b32 	%r60, 0;
	cvt.s64.s32 	%rd41, %r5;
$L__BB0_3:
	setp.lt.s32 	%p6, %r3, 7;
	add.s32 	%r38, %r60, %r4;
	setp.gt.s32 	%p7, %r38, -1;
	setp.lt.s32 	%p8, %r38, %r27;
	and.pred  	%p1, %p7, %p8;
	mul.lo.s32 	%r12, %r38, %r26;
	mul.lo.s32 	%r13, %r60, %r10;
	mov.b32 	%r63, 0;
	@%p6 bra 	$L__BB0_22;
	mov.b32 	%r61, 0;
	cvt.s64.s32 	%rd16, %r12;
	cvt.u64.u32 	%rd20, %r13;
$L__BB0_5:
	.pragma "nounroll";
	add.s32 	%r15, %r61, %r5;
	setp.gt.s32 	%p9, %r15, -1;
	setp.lt.s32 	%p10, %r15, %r26;
	and.pred  	%p11, %p9, %p10;
	and.pred  	%p13, %p1, %p11;
	not.pred 	%p14, %p13;
	@%p14 bra 	$L__BB0_7;
	add.s32 	%r40, %r15, %r12;
	mul.wide.s32 	%rd10, %r40, 4;
	add.s64 	%rd11, %rd2, %rd10;
	ld.global.f32 	%f39, [%rd11];
	add.s32 	%r41, %r61, %r13;
	mul.wide.u32 	%rd12, %r41, 4;
	add.s64 	%rd13, %rd1, %rd12;
	ld.global.f32 	%f40, [%rd13];
	fma.rn.f32 	%f71, %f39, %f40, %f71;
$L__BB0_7:
	add.s32 	%r42, %r15, 1;
	setp.gt.s32 	%p15, %r42, -1;
	setp.lt.s32 	%p16, %r42, %r26;
	and.pred  	%p17, %p15, %p16;
	and.pred  	%p18, %p1, %p17;
	cvt.s64.s32 	%rd15, %r61;
	add.s64 	%rd17, %rd15, %rd41;
	add.s64 	%rd18, %rd17, %rd16;
	shl.b64 	%rd19, %rd18, 2;
	add.s64 	%rd3, %rd2, %rd19;
	add.s64 	%rd21, %rd15, %rd20;
	shl.b64 	%rd22, %rd21, 2;
	add.s64 	%rd4, %rd1, %rd22;
	not.pred 	%p19, %p18;
	@%p19 bra 	$L__BB0_9;
	ld.global.f32 	%f41, [%rd3+4];
	ld.global.f32 	%f42, [%rd4+4];
	fma.rn.f32 	%f71, %f41, %f42, %f71;
$L__BB0_9:
	add.s32 	%r43, %r15, 2;
	setp.gt.s32 	%p20, %r43, -1;
	setp.lt.s32 	%p21, %r43, %r26;
	and.pred  	%p22, %p20, %p21;
	and.pred  	%p23, %p1, %p22;
	not.pred 	%p24, %p23;
	@%p24 bra 	$L__BB0_11;
	ld.global.f32 	%f43, [%rd3+8];
	ld.global.f32 	%f44, [%rd4+8];
	fma.rn.f32 	%f71, %f43, %f44, %f71;
$L__BB0_11:
	add.s32 	%r44, %r15, 3;
	setp.gt.s32 	%p25, %r44, -1;
	setp.lt.s32 	%p26, %r44, %r26;
	and.pred  	%p27, %p25, %p26;
	and.pred  	%p28, %p1, %p27;
	not.pred 	%p29, %p28;
	@%p29 bra 	$L__BB0_13;
	ld.global.f32 	%f45, [%rd3+12];
	ld.global.f32 	%f46, [%rd4+12];
	fma.rn.f32 	%f71, %f45, %f46, %f71;
$L__BB0_13:
	add.s32 	%r45, %r15, 4;
	setp.gt.s32 	%p30, %r45, -1;
	setp.lt.s32 	%p31, %r45, %r26;
	and.pred  	%p32, %p30, %p31;
	and.pred  	%p33, %p1, %p32;
	not.pred 	%p34, %p33;
	@%p34 bra 	$L__BB0_15;
	ld.global.f32 	%f47, [%rd3+16];
	ld.global.f32 	%f48, [%rd4+16];
	fma.rn.f32 	%f71, %f47, %f48, %f71;
$L__BB0_15:
	add.s32 	%r46, %r15, 5;
	setp.gt.s32 	%p35, %r46, -1;
	setp.lt.s32 	%p36, %r46, %r26;
	and.pred  	%p37, %p35, %p36;
	and.pred  	%p38, %p1, %p37;
	not.pred 	%p39, %p38;
	@%p39 bra 	$L__BB0_17;
	ld.global.f32 	%f49, [%rd3+20];
	ld.global.f32 	%f50, [%rd4+20];
	fma.rn.f32 	%f71, %f49, %f50, %f71;
$L__BB0_17:
	add.s32 	%r47, %r15, 6;
	setp.gt.s32 	%p40, %r47, -1;
	setp.lt.s32 	%p41, %r47, %r26;
	and.pred  	%p42, %p40, %p41;
	and.pred  	%p43, %p1, %p42;
	not.pred 	%p44, %p43;
	@%p44 bra 	$L__BB0_19;
	ld.global.f32 	%f51, [%rd3+24];
	ld.global.f32 	%f52, [%rd4+24];
	fma.rn.f32 	%f71, %f51, %f52, %f71;
$L__BB0_19:
	add.s32 	%r48, %r15, 7;
	setp.gt.s32 	%p45, %r48, -1;
	setp.lt.s32 	%p46, %r48, %r26;
	and.pred  	%p47, %p45, %p46;
	and.pred  	%p48, %p1, %p47;
	not.pred 	%p49, %p48;
	@%p49 bra 	$L__BB0_21;
	ld.global.f32 	%f53, [%rd3+28];
	ld.global.f32 	%f54, [%rd4+28];
	fma.rn.f32 	%f71, %f53, %f54, %f71;
$L__BB0_21:
	add.s32 	%r61, %r61, 8;
	setp.ne.s32 	%p50, %r61, %r9;
	mov.u32 	%r63, %r9;
	@%p50 bra 	$L__BB0_5;
$L__BB0_22:
	setp.lt.u32 	%p51, %r7, 3;
	@%p51 bra 	$L__BB0_32;
	add.s32 	%r18, %r63, %r5;
	setp.gt.s32 	%p52, %r18, -1;
	setp.lt.s32 	%p53, %r18, %r26;
	and.pred  	%p54, %p52, %p53;
	and.pred  	%p56, %p1, %p54;
	not.pred 	%p57, %p56;
	@%p57 bra 	$L__BB0_25;
	add.s32 	%r49, %r18, %r12;
	mul.wide.s32 	%rd23, %r49, 4;
	add.s64 	%rd24, %rd2, %rd23;
	ld.global.f32 	%f55, [%rd24];
	add.s32 	%r50, %r63, %r13;
	mul.wide.u32 	%rd25, %r50, 4;
	add.s64 	%rd26, %rd1, %rd25;
	ld.global.f32 	%f56, [%rd26];
	fma.rn.f32 	%f71, %f55, %f56, %f71;
$L__BB0_25:
	add.s32 	%r51, %r18, 1;
	setp.gt.s32 	%p58, %r51, -1;
	setp.lt.s32 	%p59, %r51, %r26;
	and.pred  	%p60, %p58, %p59;
	and.pred  	%p61, %p1, %p60;
	cvt.u64.u32 	%rd28, %r63;
	cvt.s64.s32 	%rd29, %r12;
	add.s64 	%rd30, %rd28, %rd41;
	add.s64 	%rd31, %rd30, %rd29;
	shl.b64 	%rd32, %rd31, 2;
	add.s64 	%rd5, %rd2, %rd32;
	cvt.u64.u32 	%rd33, %r13;
	add.s64 	%rd34, %rd28, %rd33;
	shl.b64 	%rd35, %rd34, 2;
	add.s64 	%rd6, %rd1, %rd35;
	not.pred 	%p62, %p61;
	@%p62 bra 	$L__BB0_27;
	ld.global.f32 	%f57, [%rd5+4];
	ld.global.f32 	%f58, [%rd6+4];
	fma.rn.f32 	%f71, %f57, %f58, %f71;
$L__BB0_27:
	add.s32 	%r52, %r18, 2;
	setp.gt.s32 	%p63, %r52, -1;
	setp.lt.s32 	%p64, %r52, %r26;
	and.pred  	%p65, %p63, %p64;
	and.pred  	%p66, %p1, %p65;
	not.pred 	%p67, %p66;
	@%p67 bra 	$L__BB0_29;
	ld.global.f32 	%f59, [%rd5+8];
	ld.global.f32 	%f60, [%rd6+8];
	fma.rn.f32 	%f71, %f59, %f60, %f71;
$L__BB0_29:
	add.s32 	%r53, %r18, 3;
	setp.gt.s32 	%p68, %r53, -1;
	setp.lt.s32 	%p69, %r53, %r26;
	and.pred  	%p70, %p68, %p69;
	and.pred  	%p71, %p1, %p70;
	not.pred 	%p72, %p71;
	@%p72 bra 	$L__BB0_31;
	ld.global.f32 	%f61, [%rd5+12];
	ld.global.f32 	%f62, [%rd6+12];
	fma.rn.f32 	%f71, %f61, %f62, %f71;
$L__BB0_31:
	add.s32 	%r63, %r63, 4;
$L__BB0_32:
	setp.eq.s32 	%p73, %r8, 0;
	@%p73 bra 	$L__BB0_38;
	add.s32 	%r21, %r63, %r5;
	setp.gt.s32 	%p74, %r21, -1;
	setp.lt.s32 	%p75, %r21, %r26;
	and.pred  	%p76, %p74, %p75;
	and.pred  	%p78, %p1, %p76;
	not.pred 	%p79, %p78;
	@%p79 bra 	$L__BB0_35;
	add.s32 	%r54, %r21, %r12;
	mul.wide.s32 	%rd36, %r54, 4;
	add.s64 	%rd37, %rd2, %rd36;
	ld.global.f32 	%f63, [%rd37];
	add.s32 	%r55, %r63, %r13;
	mul.wide.u32 	%rd38, %r55, 4;
	add.s64 	%rd39, %rd1, %rd38;
	ld.global.f32 	%f64, [%rd39];
	fma.rn.f32 	%f71, %f63, %f64, %f71;
$L__BB0_35:
	add.s32 	%r56, %r21, 1;
	setp.gt.s32 	%p80, %r56, -1;
	setp.lt.s32 	%p81, %r56, %r26;
	and.pred  	%p82, %p80, %p81;
	and.pred  	%p83, %p1, %p82;
	not.pred 	%p84, %p83;
	@%p84 bra 	$L__BB0_37;
	cvt.s64.s32 	%rd40, %r12;
	cvt.s64.s32 	%rd42, %r63;
	add.s64 	%rd43, %rd42, %rd41;
	add.s64 	%rd44, %rd43, %rd40;
	shl.b64 	%rd45, %rd44, 2;
	add.s64 	%rd46, %rd2, %rd45;
	ld.global.f32 	%f65, [%rd46+4];
	cvt.u64.u32 	%rd47, %r13;
	add.s64 	%rd48, %rd42, %rd47;
	shl.b64 	%rd49, %rd48, 2;
	add.s64 	%rd50, %rd1, %rd49;
	ld.global.f32 	%f66, [%rd50+4];
	fma.rn.f32 	%f71, %f65, %f66, %f71;
$L__BB0_37:
	add.s32 	%r63, %r63, 2;
$L__BB0_38:
	add.s32 	%r24, %r63, %r5;
	setp.gt.s32 	%p85, %r24, -1;
	setp.lt.s32 	%p86, %r24, %r26;
	and.pred  	%p87, %p85, %p86;
	and.pred  	%p89, %p1, %p87;
	not.pred 	%p90, %p89;
	@%p90 bra 	$L__BB0_40;
	add.s32 	%r57, %r24, %r12;
	mul.wide.s32 	%rd51, %r57, 4;
	add.s64 	%rd52, %rd2, %rd51;
	ld.global.f32 	%f67, [%rd52];
	add.s32 	%r58, %r63, %r13;
	mul.wide.u32 	%rd53, %r58, 4;
	add.s64 	%rd54, %rd1, %rd53;
	ld.global.f32 	%f68, [%rd54];
	fma.rn.f32 	%f71, %f67, %f68, %f71;
$L__BB0_40:
	add.s32 	%r25, %r60, 1;
	setp.ne.s32 	%p91, %r60, %r6;
	mov.u32 	%r60, %r25;
	@%p91 bra 	$L__BB0_3;
$L__BB0_41:
	mad.lo.s32 	%r59, %r26, %r2, %r1;
	cvta.to.global.u64 	%rd55, %rd7;
	mul.wide.s32 	%rd56, %r59, 4;
	add.s64 	%rd57, %rd55, %rd56;
	st.global.f32 	[%rd57], %f71;
$L__BB0_42:
	ret;

}


// ===== COMPILED SASS (sm_100) =====

	.target	sm_100

	.elftype	@"ET_EXEC"


//--------------------- .note.nv.tkinfo           --------------------------
	.section	.note.nv.tkinfo,"",@"SHT_NOTE"
	.sectionflags	@"SHF_NOTE_NV_TKINFO"
	.tkinfo
        /*0018*/ 	.word	0x00000002
        /*0030*/ 	.string	""
        /*0030*/ 	.string	"ptxas"
        /*0030*/ 	.string	"Cuda compilation tools, release 13.0, V13.0.88"
        /*0030*/ 	.string	"Build cuda_13.0.r13.0/compiler.36424714_0"
        /*0030*/ 	.string	"-arch sm_100 -m 64 "



//--------------------- .note.nv.cuinfo           --------------------------
	.section	.note.nv.cuinfo,"",@"SHT_NOTE"
	.sectionflags	@"SHF_NOTE_NV_CUINFO"
        /*0018*/ 	.short	0x0002
        /*001a*/ 	.short	0x0064
        /*001c*/ 	.short	0x0082
	.zero		2


//--------------------- .nv.info                  --------------------------
	.section	.nv.info,"",@"SHT_CUDA_INFO"
	.align	4


	//----- nvinfo : EIATTR_REGCOUNT
	.align		4
        /*0000*/ 	.byte	0x04, 0x2f
        /*0002*/ 	.short	(.L_1 - .L_0)
	.align		4
.L_0:
        /*0004*/ 	.word	index@(_Z6conv2dPfS_S_iii)
        /*0008*/ 	.word	0x0000001e


	//----- nvinfo : EIATTR_FRAME_SIZE
	.align		4
.L_1:
        /*000c*/ 	.byte	0x04, 0x11
        /*000e*/ 	.short	(.L_3 - .L_2)
	.align		4
.L_2:
        /*0010*/ 	.word	index@(_Z6conv2dPfS_S_iii)
        /*0014*/ 	.word	0x00000000


	//----- nvinfo : EIATTR_MIN_STACK_SIZE
	.align		4
.L_3:
        /*0018*/ 	.byte	0x04, 0x12
        /*001a*/ 	.short	(.L_5 - .L_4)
	.align		4
.L_4:
        /*001c*/ 	.word	index@(_Z6conv2dPfS_S_iii)
        /*0020*/ 	.word	0x00000000
.L_5:


//--------------------- .nv.compat                --------------------------
	.section	.nv.compat,"",@"SHT_CUDA_COMPAT_INFO"
	.align	4
        /*0000*/ 	.byte	0x02, 0x09, 0x00, 0x00, 0x02, 0x02, 0x01, 0x00, 0x02, 0x05, 0x05, 0x00, 0x03, 0x07, 0x01, 0x01
        /*0010*/ 	.byte	0x02, 0x03, 0x00, 0x00, 0x02, 0x06, 0x01, 0x00, 0x04, 0x0b, 0x08, 0x00, 0x09, 0x00, 0x00, 0x00
        /*0020*/ 	.byte	0x00, 0x00, 0x00, 0x00


//--------------------- .nv.info._Z6conv2dPfS_S_iii --------------------------
	.section	.nv.info._Z6conv2dPfS_S_iii,"",@"SHT_CUDA_INFO"
	.sectionflags	@""
	.align	4


	//----- nvinfo : EIATTR_CUDA_API_VERSION
	.align		4
        /*0000*/ 	.byte	0x04, 0x37
        /*0002*/ 	.short	(.L_7 - .L_6)
.L_6:
        /*0004*/ 	.word	0x00000082


	//----- nvinfo : EIATTR_KPARAM_INFO
	.align		4
.L_7:
        /*0008*/ 	.byte	0x04, 0x17
        /*000a*/ 	.short	(.L_9 - .L_8)
.L_8:
        /*000c*/ 	.word	0x00000000
        /*0010*/ 	.short	0x0005
        /*0012*/ 	.short	0x0020
        /*0014*/ 	.byte	0x00, 0xf0, 0x11, 0x00


	//----- nvinfo : EIATTR_KPARAM_INFO
	.align		4
.L_9:
        /*0018*/ 	.byte	0x04, 0x17
        /*001a*/ 	.short	(.L_11 - .L_10)
.L_10:
        /*001c*/ 	.word	0x00000000
        /*0020*/ 	.short	0x0004
        /*0022*/ 	.short	0x001c
        /*0024*/ 	.byte	0x00, 0xf0, 0x11, 0x00


	//----- nvinfo : EIATTR_KPARAM_INFO
	.align		4
.L_11:
        /*0028*/ 	.byte	0x04, 0x17
        /*002a*/ 	.short	(.L_13 - .L_12)
.L_12:
        /*002c*/ 	.word	0x00000000
        /*0030*/ 	.short	0x0003
        /*0032*/ 	.short	0x0018
        /*0034*/ 	.byte	0x00, 0xf0, 0x11, 0x00


	//----- nvinfo : EIATTR_KPARAM_INFO
	.align		4
.L_13:
        /*0038*/ 	.byte	0x04, 0x17
        /*003a*/ 	.short	(.L_15 - .L_14)
.L_14:
        /*003c*/ 	.word	0x00000000
        /*0040*/ 	.short	0x0002
        /*0042*/ 	.short	0x0010
        /*0044*/ 	.byte	0x00, 0xf5, 0x21, 0x00


	//----- nvinfo : EIATTR_KPARAM_INFO
	.align		4
.L_15:
        /*0048*/ 	.byte	0x04, 0x17
        /*004a*/ 	.short	(.L_17 - .L_16)
.L_16:
        /*004c*/ 	.word	0x00000000
        /*0050*/ 	.short	0x0001
        /*0052*/ 	.short	0x0008
        /*0054*/ 	.byte	0x00, 0xf5, 0x21, 0x00


	//----- nvinfo : EIATTR_KPARAM_INFO
	.align		4
.L_17:
        /*0058*/ 	.byte	0x04, 0x17
        /*005a*/ 	.short	(.L_19 - .L_18)
.L_18:
        /*005c*/ 	.word	0x00000000
        /*0060*/ 	.short	0x0000
        /*0062*/ 	.short	0x0000
        /*0064*/ 	.byte	0x00, 0xf5, 0x21, 0x00


	//----- nvinfo : EIATTR_SPARSE_MMA_MASK
	.align		4
.L_19:
        /*0068*/ 	.byte	0x03, 0x50
        /*006a*/ 	.short	0x0000


	//----- nvinfo : EIATTR_MAXREG_COUNT
	.align		4
        /*006c*/ 	.byte	0x03, 0x1b
        /*006e*/ 	.short	0x00ff


	//----- nvinfo : EIATTR_MERCURY_ISA_VERSION
	.align		4
        /*0070*/ 	.byte	0x03, 0x5f
        /*0072*/ 	.short	0x0101


	//----- nvinfo : EIATTR_VRC_CTA_INIT_COUNT
	.align		4
        /*0074*/ 	.byte	0x02, 0x4a
	.zero		1
	.zero		1


	//----- nvinfo : EIATTR_EXIT_INSTR_OFFSETS
	.align		4
        /*0078*/ 	.byte	0x04, 0x1c
        /*007a*/ 	.short	(.L_21 - .L_20)


	//   ....[0]....
.L_20:
        /*007c*/ 	.word	0x000000c0


	//   ....[1]....
        /*0080*/ 	.word	0x00000e20


	//----- nvinfo : EIATTR_CRS_STACK_SIZE
	.align		4
.L_21:
        /*0084*/ 	.byte	0x04, 0x1e
        /*0086*/ 	.short	(.L_23 - .L_22)
.L_22:
        /*0088*/ 	.word	0x00000000


	//----- nvinfo : EIATTR_CBANK_PARAM_SIZE
	.align		4
.L_23:
        /*008c*/ 	.byte	0x03, 0x19
        /*008e*/ 	.short	0x0024


	//----- nvinfo : EIATTR_PARAM_CBANK
	.align		4
        /*0090*/ 	.byte	0x04, 0x0a
        /*0092*/ 	.short	(.L_25 - .L_24)
	.align		4
.L_24:
        /*0094*/ 	.word	index@(.nv.constant0._Z6conv2dPfS_S_iii)
        /*0098*/ 	.short	0x0380
        /*009a*/ 	.short	0x0024


	//----- nvinfo : EIATTR_SW_WAR
	.align		4
.L_25:
        /*009c*/ 	.byte	0x04, 0x36
        /*009e*/ 	.short	(.L_27 - .L_26)
.L_26:
        /*00a0*/ 	.word	0x00000008
.L_27:


//--------------------- .nv.callgraph             --------------------------
	.section	.nv.callgraph,"",@"SHT_CUDA_CALLGRAPH"
	.align	4
	.sectionentsize	8
	.align		4
        /*0000*/ 	.word	0x00000000
	.align		4
        /*0004*/ 	.word	0xffffffff
	.align		4
        /*0008*/ 	.word	0x00000000
	.align		4
        /*000c*/ 	.word	0xfffffffe
	.align		4
        /*0010*/ 	.word	0x00000000
	.align		4
        /*0014*/ 	.word	0xfffffffd
	.align		4
        /*0018*/ 	.word	0x00000000
	.align		4
        /*001c*/ 	.word	0xfffffffc


//--------------------- .text._Z6conv2dPfS_S_iii  --------------------------
	.section	.text._Z6conv2dPfS_S_iii,"ax",@progbits
	.align	128
        .global         _Z6conv2dPfS_S_iii
        .type           _Z6conv2dPfS_S_iii,@function
        .size           _Z6conv2dPfS_S_iii,(.L_x_9 - _Z6conv2dPfS_S_iii)
        .other          _Z6conv2dPfS_S_iii,@"STO_CUDA_ENTRY STV_DEFAULT"
_Z6conv2dPfS_S_iii:
.text._Z6conv2dPfS_S_iii:
[----:B------:R-:W-:Y:S01]  /*0000*/  LDC R1, c[0x0][0x37c] ;  /* 0x0000df00ff017b82 */ /* 0x000fe20000000800 */
[----:B------:R-:W0:Y:S07]  /*0010*/  S2R R5, SR_TID.Y ;  /* 0x0000000000057919 */ /* 0x000e2e0000002200 */
[----:B------:R-:W1:Y:S01]  /*0020*/  LDC R3, c[0x0][0x360] ;  /* 0x0000d800ff037b82 */ /* 0x000e620000000800 */
[----:B------:R-:W2:Y:S01]  /*0030*/  LDCU.64 UR8, c[0x0][0x398] ;  /* 0x00007300ff0877ac */ /* 0x000ea20008000a00 */
[----:B------:R-:W1:Y:S06]  /*0040*/  S2R R0, SR_TID.X ;  /* 0x0000000000007919 */ /* 0x000e6c0000002100 */
[----:B------:R-:W0:Y:S08]  /*0050*/  S2UR UR5, SR_CTAID.Y ;  /* 0x00000000000579c3 */ /* 0x000e300000002600 */
[----:B------:R-:W0:Y:S08]  /*0060*/  LDC R2, c[0x0][0x364] ;  /* 0x0000d900ff027b82 */ /* 0x000e300000000800 */
[----:B------:R-:W1:Y:S01]  /*0070*/  S2UR UR4, SR_CTAID.X ;  /* 0x00000000000479c3 */ /* 0x000e620000002500 */
[----:B0-----:R-:W-:-:S05]  /*0080*/  IMAD R2, R2, UR5, R5 ;  /* 0x0000000502027c24 */ /* 0x001fca000f8e0205 */
[----:B--2---:R-:W-:Y:S01]  /*0090*/  ISETP.GE.AND P0, PT, R2, UR9, PT ;  /* 0x0000000902007c0c */ /* 0x004fe2000bf06270 */
[----:B-1----:R-:W-:-:S05]  /*00a0*/  IMAD R3, R3, UR4, R0 ;  /* 0x0000000403037c24 */ /* 0x002fca000f8e0200 */
[----:B------:R-:W-:-:S13]  /*00b0*/  ISETP.GE.OR P0, PT, R3, UR8, P0 ;  /* 0x0000000803007c0c */ /* 0x000fda0008706670 */
[----:B------:R-:W-:Y:S05]  /*00c0*/  @P0 EXIT ;  /* 0x000000000000094d */ /* 0x000fea0003800000 */
[----:B------:R-:W0:Y:S01]  /*00d0*/  LDCU UR9, c[0x0][0x3a0] ;  /* 0x00007400ff0977ac */ /* 0x000e220008000800 */
[----:B------:R-:W-:Y:S01]  /*00e0*/  IMAD.MOV.U32 R0, RZ, RZ, RZ ;  /* 0x000000ffff007224 */ /* 0x000fe200078e00ff */
[----:B------:R-:W1:Y:S01]  /*00f0*/  LDCU.64 UR12, c[0x0][0x358] ;  /* 0x00006b00ff0c77ac */ /* 0x000e620008000a00 */
[----:B0-----:R-:W-:-:S09]  /*0100*/  UISETP.GE.AND UP0, UPT, UR9, URZ, UPT ;  /* 0x000000ff0900728c */ /* 0x001fd2000bf06270 */
[----:B-1----:R-:W-:Y:S05]  /*0110*/  BRA.U !UP0, `(.L_x_0) ;  /* 0x0000000d08307547 */ /* 0x002fea000b800000 */
[----:B------:R-:W-:Y:S02]  /*0120*/  USHF.L.U32 UR7, UR9, 0x1, URZ ;  /* 0x0000000109077899 */ /* 0x000fe400080006ff */
[----:B------:R-:W-:Y:S02]  /*0130*/  VIADD R4, R3, -UR9 ;  /* 0x8000000903047c36 */ /* 0x000fe40008000000 */
[----:B------:R-:W-:Y:S01]  /*0140*/  VIADD R6, R2, -UR9 ;  /* 0x8000000902067c36 */ /* 0x000fe20008000000 */
[----:B------:R-:W-:Y:S01]  /*0150*/  UISETP.LT.AND UP0, UPT, URZ, UR7, UPT ;  /* 0x00000007ff00728c */ /* 0x000fe2000bf01270 */
[----:B------:R-:W-:Y:S01]  /*0160*/  IMAD.MOV.U32 R0, RZ, RZ, RZ ;  /* 0x000000ffff007224 */ /* 0x000fe200078e00ff */
[----:B------:R-:W-:Y:S01]  /*0170*/  SHF.R.S32.HI R5, RZ, 0x1f, R4 ;  /* 0x0000001fff057819 */ /* 0x000fe20000011404 */
[----:B------:R-:W-:Y:S02]  /*0180*/  UIADD3 UR11, UPT, UPT, UR7, 0x1, URZ ;  /* 0x00000001070b7890 */ /* 0x000fe4000fffe0ff */
[----:B------:R-:W-:-:S04]  /*0190*/  USEL UR10, URZ, UR7, !UP0 ;  /* 0x00000007ff0a7287 */ /* 0x000fc8000c000000 */
[----:B------:R-:W-:Y:S02]  /*01a0*/  UIADD3 UR4, UPT, UPT, UR10, 0x1, URZ ;  /* 0x000000010a047890 */ /* 0x000fe4000fffe0ff */
[----:B------:R-:W-:Y:S02]  /*01b0*/  ULOP3.LUT UR6, UR10, 0x6, URZ, 0xc0, !UPT ;  /* 0x000000060a067892 */ /* 0x000fe4000f8ec0ff */
[----:B------:R-:W-:Y:S02]  /*01c0*/  ULOP3.LUT UR5, UR4, 0x7ffffff8, URZ, 0xc0, !UPT ;  /* 0x7ffffff804057892 */ /* 0x000fe4000f8ec0ff */
[----:B------:R-:W-:Y:S01]  /*01d0*/  UISETP.GE.U32.AND UP1, UPT, UR6, 0x3, UPT ;  /* 0x000000030600788c */ /* 0x000fe2000bf26070 */
[----:B------:R-:W-:-:S10]  /*01e0*/  UMOV UR4, URZ ;  /* 0x000000ff00047c82 */ /* 0x000fd40008000000 */
.L_x_7:
[----:B------:R-:W0:Y:S01]  /*01f0*/  LDCU.64 UR8, c[0x0][0x398] ;  /* 0x00007300ff0877ac */ /* 0x000e220008000a00 */
[----:B------:R-:W-:Y:S02]  /*0200*/  VIADD R7, R6, UR4 ;  /* 0x0000000406077c36 */ /* 0x000fe40008000000 */
[----:B------:R-:W-:Y:S01]  /*0210*/  IMAD.MOV.U32 R17, RZ, RZ, RZ ;  /* 0x000000ffff117224 */ /* 0x000fe200078e00ff */
[----:B------:R-:W-:Y:S01]  /*0220*/  UISETP.GE.AND UP2, UPT, UR7, 0x7, UPT ;  /* 0x000000070700788c */ /* 0x000fe2000bf46270 */
[----:B------:R-:W-:Y:S02]  /*0230*/  UMOV UR6, UR4 ;  /* 0x0000000400067c82 */ /* 0x000fe40008000000 */
[----:B------:R-:W-:Y:S01]  /*0240*/  UISETP.NE.AND UP0, UPT, UR6, UR10, UPT ;  /* 0x0000000a0600728c */ /* 0x000fe2000bf05270 */
[C---:B0-----:R-:W-:Y:S01]  /*0250*/  ISETP.GE.AND P0, PT, R7.reuse, UR9, PT ;  /* 0x0000000907007c0c */ /* 0x041fe2000bf06270 */
[----:B------:R-:W-:Y:S02]  /*0260*/  UIMAD UR9, UR11, UR4, URZ ;  /* 0x000000040b0972a4 */ /* 0x000fe4000f8e02ff */
[----:B------:R-:W-:Y:S01]  /*0270*/  UIADD3 UR4, UPT, UPT, UR4, 0x1, URZ ;  /* 0x0000000104047890 */ /* 0x000fe2000fffe0ff */
[C---:B------:R-:W-:Y:S01]  /*0280*/  ISETP.GT.AND P0, PT, R7.reuse, -0x1, !P0 ;  /* 0xffffffff0700780c */ /* 0x040fe20004704270 */
[----:B------:R-:W-:Y:S01]  /*0290*/  IMAD R7, R7, UR8, RZ ;  /* 0x0000000807077c24 */ /* 0x000fe2000f8e02ff */
[----:B------:R-:W-:Y:S11]  /*02a0*/  BRA.U !UP2, `(.L_x_1) ;  /* 0x000000050a407547 */ /* 0x000ff6000b800000 */
[----:B------:R-:W0:Y:S01]  /*02b0*/  LDC.64 R10, c[0x0][0x380] ;  /* 0x0000e000ff0a7b82 */ /* 0x000e220000000a00 */
[----:B------:R-:W-:Y:S01]  /*02c0*/  SHF.R.S32.HI R18, RZ, 0x1f, R7 ;  /* 0x0000001fff127819 */ /* 0x000fe20000011407 */
[----:B------:R-:W-:Y:S01]  /*02d0*/  IMAD.MOV.U32 R19, RZ, RZ, RZ ;  /* 0x000000ffff137224 */ /* 0x000fe200078e00ff */
[----:B------:R-:W1:Y:S05]  /*02e0*/  LDCU UR8, c[0x0][0x398] ;  /* 0x00007300ff0877ac */ /* 0x000e6a0008000800 */
[----:B------:R-:W2:Y:S02]  /*02f0*/  LDC.64 R8, c[0x0][0x388] ;  /* 0x0000e200ff087b82 */ /* 0x000ea40000000a00 */
.L_x_2:
[----:B------:R-:W-:Y:S01]  /*0300*/  IMAD.IADD R20, R4, 0x1, R19 ;  /* 0x0000000104147824 */ /* 0x000fe200078e0213 */
[----:B------:R-:W3:Y:S03]  /*0310*/  LDC.64 R12, c[0x0][0x380] ;  /* 0x0000e000ff0c7b82 */ /* 0x000ee60000000a00 */
[C---:B------:R-:W-:Y:S01]  /*0320*/  VIADD R23, R20.reuse, 0x1 ;  /* 0x0000000114177836 */ /* 0x040fe20000000000 */
[----:B-1----:R-:W-:-:S04]  /*0330*/  ISETP.GE.AND P2, PT, R20, UR8, PT ;  /* 0x0000000814007c0c */ /* 0x002fc8000bf46270 */
[----:B------:R-:W1:Y:S01]  /*0340*/  LDC.64 R14, c[0x0][0x388] ;  /* 0x0000e200ff0e7b82 */ /* 0x000e620000000a00 */
[----:B------:R-:W-:-:S04]  /*0350*/  ISETP.GT.AND P2, PT, R20, -0x1, !P2 ;  /* 0xffffffff1400780c */ /* 0x000fc80005744270 */
[----:B------:R-:W-:Y:S02]  /*0360*/  PLOP3.LUT P2, PT, P0, P2, PT, 0x80, 0x8 ;  /* 0x000000000008781c */ /* 0x000fe40000745070 */
[----:B------:R-:W-:-:S11]  /*0370*/  ISETP.GE.AND P6, PT, R23, UR8, PT ;  /* 0x0000000817007c0c */ /* 0x000fd6000bfc6270 */
[----:B------:R-:W-:Y:S02]  /*0380*/  @P2 IMAD.IADD R17, R7, 0x1, R20 ;  /* 0x0000000107112824 */ /* 0x000fe400078e0214 */
[----:B------:R-:W-:Y:S02]  /*0390*/  @P2 VIADD R21, R19, UR9 ;  /* 0x0000000913152c36 */ /* 0x000fe40008000000 */
[----:B---3--:R-:W-:-:S04]  /*03a0*/  @P2 IMAD.WIDE R12, R17, 0x4, R12 ;  /* 0x00000004110c2825 */ /* 0x008fc800078e020c */
[----:B-1----:R-:W-:Y:S02]  /*03b0*/  @P2 IMAD.WIDE.U32 R16, R21, 0x4, R14 ;  /* 0x0000000415102825 */ /* 0x002fe400078e000e */
[----:B------:R2:W3:Y:S01]  /*03c0*/  @P2 LDG.E R21, desc[UR12][R12.64] ;  /* 0x0000000c0c152981 */ /* 0x0004e2000c1e1900 */
[----:B------:R-:W-:Y:S02]  /*03d0*/  ISETP.GT.AND P6, PT, R23, -0x1, !P6 ;  /* 0xffffffff1700780c */ /* 0x000fe400077c4270 */
[----:B------:R-:W-:Y:S01]  /*03e0*/  SHF.R.S32.HI R14, RZ, 0x1f, R19 ;  /* 0x0000001fff0e7819 */ /* 0x000fe20000011413 */
[----:B------:R-:W3:Y:S01]  /*03f0*/  @P2 LDG.E R22, desc[UR12][R16.64] ;  /* 0x0000000c10162981 */ /* 0x000ee2000c1e1900 */
[----:B------:R-:W-:Y:S01]  /*0400*/  IADD3 R24, P4, PT, R19, UR9, RZ ;  /* 0x0000000913187c10 */ /* 0x000fe2000ff9e0ff */
[----:B------:R-:W-:Y:S01]  /*0410*/  VIADD R23, R20, 0x2 ;  /* 0x0000000214177836 */ /* 0x000fe20000000000 */
[----:B------:R-:W-:Y:S02]  /*0420*/  IADD3 R15, P1, P3, R7, R19, R4 ;  /* 0x00000013070f7210 */ /* 0x000fe40007b3e004 */
[----:B------:R-:W-:Y:S01]  /*0430*/  PLOP3.LUT P6, PT, P0, P6, PT, 0x80, 0x8 ;  /* 0x000000000008781c */ /* 0x000fe200007cd070 */
[----:B------:R-:W-:Y:S01]  /*0440*/  IMAD.X R25, RZ, RZ, R14, P4 ;  /* 0x000000ffff197224 */ /* 0x000fe200020e060e */
[----:B------:R-:W-:-:S02]  /*0450*/  IADD3.X R26, PT, PT, R18, R14, R5, P1, P3 ;  /* 0x0000000e121a7210 */ /* 0x000fc40000fe6405 */
[----:B0-----:R-:W-:Y:S02]  /*0460*/  LEA R14, P3, R15, R10, 0x2 ;  /* 0x0000000a0f0e7211 */ /* 0x001fe400078610ff */
[C---:B--2---:R-:W-:Y:S02]  /*0470*/  LEA R12, P4, R24.reuse, R8, 0x2 ;  /* 0x00000008180c7211 */ /* 0x044fe400078810ff */
[----:B------:R-:W-:Y:S02]  /*0480*/  ISETP.GE.AND P1, PT, R23, UR8, PT ;  /* 0x0000000817007c0c */ /* 0x000fe4000bf26270 */
[----:B------:R-:W-:Y:S02]  /*0490*/  LEA.HI.X R15, R15, R11, R26, 0x2, P3 ;  /* 0x0000000b0f0f7211 */ /* 0x000fe400018f141a */
[----:B------:R-:W-:Y:S02]  /*04a0*/  LEA.HI.X R13, R24, R9, R25, 0x2, P4 ;  /* 0x00000009180d7211 */ /* 0x000fe400020f1419 */
[----:B------:R-:W-:-:S02]  /*04b0*/  ISETP.GT.AND P1, PT, R23, -0x1, !P1 ;  /* 0xffffffff1700780c */ /* 0x000fc40004f24270 */
[----:B------:R-:W2:Y:S02]  /*04c0*/  @P6 LDG.E R23, desc[UR12][R14.64+0x4] ;  /* 0x0000040c0e176981 */ /* 0x000ea4000c1e1900 */
[----:B------:R-:W-:Y:S02]  /*04d0*/  PLOP3.LUT P1, PT, P0, P1, PT, 0x80, 0x8 ;  /* 0x000000000008781c */ /* 0x000fe40000723070 */
[----:B------:R-:W2:Y:S11]  /*04e0*/  @P6 LDG.E R24, desc[UR12][R12.64+0x4] ;  /* 0x0000040c0c186981 */ /* 0x000eb6000c1e1900 */
[----:B------:R-:W4:Y:S04]  /*04f0*/  @P1 LDG.E R17, desc[UR12][R14.64+0x8] ;  /* 0x0000080c0e111981 */ /* 0x000f28000c1e1900 */
[----:B------:R-:W4:Y:S01]  /*0500*/  @P1 LDG.E R16, desc[UR12][R12.64+0x8] ;  /* 0x0000080c0c101981 */ /* 0x000f22000c1e1900 */
[----:B------:R-:W-:-:S02]  /*0510*/  VIADD R25, R20, 0x3 ;  /* 0x0000000314197836 */ /* 0x000fc40000000000 */
[----:B---3--:R-:W-:Y:S01]  /*0520*/  @P2 FFMA R0, R21, R22, R0 ;  /* 0x0000001615002223 */ /* 0x008fe20000000000 */
[C---:B------:R-:W-:Y:S02]  /*0530*/  VIADD R21, R20.reuse, 0x4 ;  /* 0x0000000414157836 */ /* 0x040fe40000000000 */
[----:B------:R-:W-:Y:S01]  /*0540*/  ISETP.GE.AND P2, PT, R25, UR8, PT ;  /* 0x0000000819007c0c */ /* 0x000fe2000bf46270 */
[C---:B------:R-:W-:Y:S02]  /*0550*/  VIADD R22, R20.reuse, 0x5 ;  /* 0x0000000514167836 */ /* 0x040fe40000000000 */
[----:B------:R-:W-:Y:S02]  /*0560*/  ISETP.GE.AND P4, PT, R21, UR8, PT ;  /* 0x0000000815007c0c */ /* 0x000fe4000bf86270 */
[----:B------:R-:W-:Y:S02]  /*0570*/  ISETP.GT.AND P2, PT, R25, -0x1, !P2 ;  /* 0xffffffff1900780c */ /* 0x000fe40005744270 */
[----:B------:R-:W-:Y:S01]  /*0580*/  ISETP.GT.AND P4, PT, R21, -0x1, !P4 ;  /* 0xffffffff1500780c */ /* 0x000fe20006784270 */
[----:B------:R-:W-:Y:S01]  /*0590*/  VIADD R21, R20, 0x6 ;  /* 0x0000000614157836 */ /* 0x000fe20000000000 */
[----:B------:R-:W-:-:S02]  /*05a0*/  ISETP.GE.AND P3, PT, R22, UR8, PT ;  /* 0x0000000816007c0c */ /* 0x000fc4000bf66270 */
[----:B------:R-:W-:Y:S01]  /*05b0*/  PLOP3.LUT P2, PT, P0, P2, PT, 0x80, 0x8 ;  /* 0x000000000008781c */ /* 0x000fe20000745070 */
[----:B------:R-:W-:Y:S01]  /*05c0*/  VIADD R20, R20, 0x7 ;  /* 0x0000000714147836 */ /* 0x000fe20000000000 */
[C---:B------:R-:W-:Y:S02]  /*05d0*/  ISETP.GE.AND P5, PT, R21.reuse, UR8, PT ;  /* 0x0000000815007c0c */ /* 0x040fe4000bfa6270 */
[----:B------:R-:W-:Y:S02]  /*05e0*/  ISETP.GT.AND P3, PT, R22, -0x1, !P3 ;  /* 0xffffffff1600780c */ /* 0x000fe40005f64270 */
[----:B------:R-:W-:Y:S02]  /*05f0*/  PLOP3.LUT P4, PT, P0, P4, PT, 0x80, 0x8 ;  /* 0x000000000008781c */ /* 0x000fe40000789070 */
[----:B------:R-:W-:Y:S02]  /*0600*/  ISETP.GT.AND P5, PT, R21, -0x1, !P5 ;  /* 0xffffffff1500780c */ /* 0x000fe40006fa4270 */
[----:B------:R-:W-:Y:S01]  /*0610*/  PLOP3.LUT P3, PT, P0, P3, PT, 0x80, 0x8 ;  /* 0x000000000008781c */ /* 0x000fe20000767070 */
[----:B--2---:R-:W-:Y:S01]  /*0620*/  @P6 FFMA R0, R23, R24, R0 ;  /* 0x0000001817006223 */ /* 0x004fe20000000000 */
[----:B------:R-:W-:Y:S01]  /*0630*/  ISETP.GE.AND P6, PT, R20, UR8, PT ;  /* 0x0000000814007c0c */ /* 0x000fe2000bfc6270 */
[----:B------:R-:W2:Y:S01]  /*0640*/  @P2 LDG.E R21, desc[UR12][R14.64+0xc] ;  /* 0x00000c0c0e152981 */ /* 0x000ea2000c1e1900 */
[----:B------:R-:W-:-:S02]  /*0650*/  PLOP3.LUT P5, PT, P0, P5, PT, 0x80, 0x8 ;  /* 0x000000000008781c */ /* 0x000fc400007ab070 */
[----:B------:R-:W-:Y:S02]  /*0660*/  ISETP.GT.AND P6, PT, R20, -0x1, !P6 ;  /* 0xffffffff1400780c */ /* 0x000fe400077c4270 */
[----:B------:R-:W2:Y:S02]  /*0670*/  @P2 LDG.E R20, desc[UR12][R12.64+0xc] ;  /* 0x00000c0c0c142981 */ /* 0x000ea4000c1e1900 */
[----:B------:R-:W-:Y:S02]  /*0680*/  PLOP3.LUT P6, PT, P0, P6, PT, 0x80, 0x8 ;  /* 0x000000000008781c */ /* 0x000fe400007cd070 */
[----:B------:R-:W3:Y:S04]  /*0690*/  @P4 LDG.E R23, desc[UR12][R14.64+0x10] ;  /* 0x0000100c0e174981 */ /* 0x000ee8000c1e1900 */
[----:B------:R-:W3:Y:S01]  /*06a0*/  @P4 LDG.E R22, desc[UR12][R12.64+0x10] ;  /* 0x0000100c0c164981 */ /* 0x000ee2000c1e1900 */
[----:B----4-:R-:W-:-:S03]  /*06b0*/  @P1 FFMA R0, R17, R16, R0 ;  /* 0x0000001011001223 */ /* 0x010fc60000000000 */
[----:B------:R-:W4:Y:S04]  /*06c0*/  @P3 LDG.E R17, desc[UR12][R14.64+0x14] ;  /* 0x0000140c0e113981 */ /* 0x000f28000c1e1900 */
[----:B------:R-:W4:Y:S04]  /*06d0*/  @P3 LDG.E R16, desc[UR12][R12.64+0x14] ;  /* 0x0000140c0c103981 */ /* 0x000f28000c1e1900 */
[----:B------:R-:W5:Y:S04]  /*06e0*/  @P5 LDG.E R25, desc[UR12][R14.64+0x18] ;  /* 0x0000180c0e195981 */ /* 0x000f68000c1e1900 */
[----:B------:R-:W5:Y:S04]  /*06f0*/  @P5 LDG.E R24, desc[UR12][R12.64+0x18] ;  /* 0x0000180c0c185981 */ /* 0x000f68000c1e1900 */
[----:B------:R-:W5:Y:S04]  /*0700*/  @P6 LDG.E R27, desc[UR12][R14.64+0x1c] ;  /* 0x00001c0c0e1b6981 */ /* 0x000f68000c1e1900 */
[----:B------:R-:W5:Y:S01]  /*0710*/  @P6 LDG.E R26, desc[UR12][R12.64+0x1c] ;  /* 0x00001c0c0c1a6981 */ /* 0x000f62000c1e1900 */
[----:B------:R-:W-:-:S05]  /*0720*/  VIADD R19, R19, 0x8 ;  /* 0x0000000813137836 */ /* 0x000fca0000000000 */
[----:B------:R-:W-:Y:S01]  /*0730*/  ISETP.NE.AND P1, PT, R19, UR5, PT ;  /* 0x0000000513007c0c */ /* 0x000fe2000bf25270 */
[----:B--2---:R-:W-:-:S04]  /*0740*/  @P2 FFMA R0, R21, R20, R0 ;  /* 0x0000001415002223 */ /* 0x004fc80000000000 */
[----:B---3--:R-:W-:-:S04]  /*0750*/  @P4 FFMA R0, R23, R22, R0 ;  /* 0x0000001617004223 */ /* 0x008fc80000000000 */
[----:B----4-:R-:W-:-:S04]  /*0760*/  @P3 FFMA R0, R17, R16, R0 ;  /* 0x0000001011003223 */ /* 0x010fc80000000000 */
[----:B-----5:R-:W-:-:S04]  /*0770*/  @P5 FFMA R0, R25, R24, R0 ;  /* 0x0000001819005223 */ /* 0x020fc80000000000 */
[----:B------:R-:W-:Y:S01]  /*0780*/  @P6 FFMA R0, R27, R26, R0 ;  /* 0x0000001a1b006223 */ /* 0x000fe20000000000 */
[----:B------:R-:W-:Y:S06]  /*0790*/  @P1 BRA `(.L_x_2) ;  /* 0xfffffff800d81947 */ /* 0x000fec000383ffff */
[----:B------:R-:W-:-:S07]  /*07a0*/  IMAD.U32 R17, RZ, RZ, UR5 ;  /* 0x00000005ff117e24 */ /* 0x000fce000f8e00ff */
.L_x_1:
[----:B------:R-:W-:Y:S01]  /*07b0*/  ULOP3.LUT UP2, URZ, UR10, 0x2, URZ, 0xc0, !UPT ;  /* 0x000000020aff7892 */ /* 0x000fe2000f84c0ff */
[----:B------:R-:W-:Y:S10]  /*07c0*/  BRA.U !UP1, `(.L_x_3) ;  /* 0x0000000109b87547 */ /* 0x000ff4000b800000 */
[----:B------:R-:W-:Y:S01]  /*07d0*/  IMAD.IADD R16, R4, 0x1, R17 ;  /* 0x0000000104107824 */ /* 0x000fe200078e0211 */
[----:B------:R-:W0:Y:S01]  /*07e0*/  LDC.64 R10, c[0x0][0x380] ;  /* 0x0000e000ff0a7b82 */ /* 0x000e220000000a00 */
[----:B------:R-:W-:Y:S02]  /*07f0*/  SHF.R.S32.HI R20, RZ, 0x1f, R7 ;  /* 0x0000001fff147819 */ /* 0x000fe40000011407 */
[C---:B------:R-:W-:Y:S01]  /*0800*/  VIADD R18, R16.reuse, 0x1 ;  /* 0x0000000110127836 */ /* 0x040fe20000000000 */
[C---:B------:R-:W-:Y:S01]  /*0810*/  ISETP.GE.AND P1, PT, R16.reuse, UR8, PT ;  /* 0x0000000810007c0c */ /* 0x040fe2000bf26270 */
[C---:B------:R-:W-:Y:S02]  /*0820*/  VIADD R21, R16.reuse, 0x2 ;  /* 0x0000000210157836 */ /* 0x040fe40000000000 */
[C---:B------:R-:W-:Y:S01]  /*0830*/  VIADD R22, R16.reuse, 0x3 ;  /* 0x0000000310167836 */ /* 0x040fe20000000000 */
[----:B------:R-:W1:Y:S01]  /*0840*/  LDC.64 R8, c[0x0][0x380] ;  /* 0x0000e000ff087b82 */ /* 0x000e620000000a00 */
[----:B------:R-:W-:-:S02]  /*0850*/  ISETP.GT.AND P1, PT, R16, -0x1, !P1 ;  /* 0xffffffff1000780c */ /* 0x000fc40004f24270 */
[C---:B------:R-:W-:Y:S02]  /*0860*/  ISETP.GE.AND P4, PT, R18.reuse, UR8, PT ;  /* 0x0000000812007c0c */ /* 0x040fe4000bf86270 */
[----:B------:R-:W-:Y:S02]  /*0870*/  PLOP3.LUT P1, PT, P0, P1, PT, 0x80, 0x8 ;  /* 0x000000000008781c */ /* 0x000fe40000723070 */
[----:B------:R-:W-:Y:S01]  /*0880*/  ISETP.GT.AND P4, PT, R18, -0x1, !P4 ;  /* 0xffffffff1200780c */ /* 0x000fe20006784270 */
[----:B------:R-:W2:Y:S01]  /*0890*/  LDC.64 R14, c[0x0][0x388] ;  /* 0x0000e200ff0e7b82 */ /* 0x000ea20000000a00 */
[----:B------:R-:W-:Y:S02]  /*08a0*/  IADD3 R18, P5, P6, R7, R17, R4 ;  /* 0x0000001107127210 */ /* 0x000fe40007ebe004 */
[----:B------:R-:W-:Y:S02]  /*08b0*/  ISETP.GE.AND P2, PT, R21, UR8, PT ;  /* 0x0000000815007c0c */ /* 0x000fe4000bf46270 */
[----:B------:R-:W-:-:S02]  /*08c0*/  IADD3.X R20, PT, PT, R20, RZ, R5, P5, P6 ;  /* 0x000000ff14147210 */ /* 0x000fc40002fec405 */
[C---:B------:R-:W-:Y:S01]  /*08d0*/  ISETP.GE.AND P3, PT, R22.reuse, UR8, PT ;  /* 0x0000000816007c0c */ /* 0x040fe2000bf66270 */
[----:B------:R-:W3:Y:S01]  /*08e0*/  LDC.64 R12, c[0x0][0x388] ;  /* 0x0000e200ff0c7b82 */ /* 0x000ee20000000a00 */
[----:B------:R-:W-:Y:S01]  /*08f0*/  ISETP.GT.AND P2, PT, R21, -0x1, !P2 ;  /* 0xffffffff1500780c */ /* 0x000fe20005744270 */
[----:B------:R-:W-:Y:S01]  /*0900*/  @P1 IMAD.IADD R19, R7, 0x1, R16 ;  /* 0x0000000107131824 */ /* 0x000fe200078e0210 */
[----:B------:R-:W-:Y:S02]  /*0910*/  IADD3 R16, P5, PT, R17, UR9, RZ ;  /* 0x0000000911107c10 */ /* 0x000fe4000ffbe0ff */
[----:B------:R-:W-:Y:S01]  /*0920*/  PLOP3.LUT P4, PT, P0, P4, PT, 0x80, 0x8 ;  /* 0x000000000008781c */ /* 0x000fe20000789070 */
[----:B0-----:R-:W-:Y:S01]  /*0930*/  @P1 IMAD.WIDE R10, R19, 0x4, R10 ;  /* 0x00000004130a1825 */ /* 0x001fe200078e020a */
[----:B------:R-:W-:Y:S02]  /*0940*/  ISETP.GT.AND P3, PT, R22, -0x1, !P3 ;  /* 0xffffffff1600780c */ /* 0x000fe40005f64270 */
[C---:B-1----:R-:W-:Y:S01]  /*0950*/  LEA R8, P6, R18.reuse, R8, 0x2 ;  /* 0x0000000812087211 */ /* 0x042fe200078c10ff */
[----:B------:R-:W-:Y:S01]  /*0960*/  @P1 VIADD R19, R17, UR9 ;  /* 0x0000000911131c36 */ /* 0x000fe20008000000 */
[----:B------:R-:W-:Y:S01]  /*0970*/  PLOP3.LUT P2, PT, P0, P2, PT, 0x80, 0x8 ;  /* 0x000000000008781c */ /* 0x000fe20000745070 */
[----:B------:R-:W4:Y:S01]  /*0980*/  @P1 LDG.E R11, desc[UR12][R10.64] ;  /* 0x0000000c0a0b1981 */ /* 0x000f22000c1e1900 */
[----:B------:R-:W-:Y:S01]  /*0990*/  LEA.HI.X R9, R18, R9, R20, 0x2, P6 ;  /* 0x0000000912097211 */ /* 0x000fe200030f1414 */
[----:B------:R-:W-:Y:S01]  /*09a0*/  IMAD.X R18, RZ, RZ, RZ, P5 ;  /* 0x000000ffff127224 */ /* 0x000fe200028e06ff */
[----:B------:R-:W-:Y:S01]  /*09b0*/  PLOP3.LUT P3, PT, P0, P3, PT, 0x80, 0x8 ;  /* 0x000000000008781c */ /* 0x000fe20000767070 */
[----:B--2---:R-:W-:-:S02]  /*09c0*/  @P1 IMAD.WIDE.U32 R14, R19, 0x4, R14 ;  /* 0x00000004130e1825 */ /* 0x004fc400078e000e */
[----:B------:R-:W2:Y:S04]  /*09d0*/  @P4 LDG.E R19, desc[UR12][R8.64+0x4] ;  /* 0x0000040c08134981 */ /* 0x000ea8000c1e1900 */
[----:B------:R-:W4:Y:S01]  /*09e0*/  @P1 LDG.E R14, desc[UR12][R14.64] ;  /* 0x0000000c0e0e1981 */ /* 0x000f22000c1e1900 */
[----:B---3--:R-:W-:-:S03]  /*09f0*/  LEA R12, P5, R16, R12, 0x2 ;  /* 0x0000000c100c7211 */ /* 0x008fc600078a10ff */
[----:B------:R-:W3:Y:S01]  /*0a00*/  @P2 LDG.E R21, desc[UR12][R8.64+0x8] ;  /* 0x0000080c08152981 */ /* 0x000ee2000c1e1900 */
[----:B------:R-:W-:-:S03]  /*0a10*/  LEA.HI.X R13, R16, R13, R18, 0x2, P5 ;  /* 0x0000000d100d7211 */ /* 0x000fc600028f1412 */
[----:B------:R-:W5:Y:S04]  /*0a20*/  @P3 LDG.E R23, desc[UR12][R8.64+0xc] ;  /* 0x00000c0c08173981 */ /* 0x000f68000c1e1900 */
[----:B------:R-:W2:Y:S04]  /*0a30*/  @P4 LDG.E R16, desc[UR12][R12.64+0x4] ;  /* 0x0000040c0c104981 */ /* 0x000ea8000c1e1900 */
[----:B------:R-:W3:Y:S04]  /*0a40*/  @P2 LDG.E R18, desc[UR12][R12.64+0x8] ;  /* 0x0000080c0c122981 */ /* 0x000ee8000c1e1900 */
[----:B------:R-:W5:Y:S01]  /*0a50*/  @P3 LDG.E R20, desc[UR12][R12.64+0xc] ;  /* 0x00000c0c0c143981 */ /* 0x000f62000c1e1900 */
[----:B------:R-:W-:-:S02]  /*0a60*/  VIADD R17, R17, 0x4 ;  /* 0x0000000411117836 */ /* 0x000fc40000000000 */
[----:B----4-:R-:W-:-:S04]  /*0a70*/  @P1 FFMA R0, R11, R14, R0 ;  /* 0x0000000e0b001223 */ /* 0x010fc80000000000 */
[----:B--2---:R-:W-:-:S04]  /*0a80*/  @P4 FFMA R0, R19, R16, R0 ;  /* 0x0000001013004223 */ /* 0x004fc80000000000 */
[----:B---3--:R-:W-:-:S04]  /*0a90*/  @P2 FFMA R0, R21, R18, R0 ;  /* 0x0000001215002223 */ /* 0x008fc80000000000 */
[----:B-----5:R-:W-:-:S07]  /*0aa0*/  @P3 FFMA R0, R23, R20, R0 ;  /* 0x0000001417003223 */ /* 0x020fce0000000000 */
.L_x_3:
[----:B------:R-:W-:Y:S05]  /*0ab0*/  BRA.U !UP2, `(.L_x_4) ;  /* 0x000000010a847547 */ /* 0x000fea000b800000 */
[----:B------:R-:W-:Y:S01]  /*0ac0*/  IMAD.IADD R22, R4, 0x1, R17 ;  /* 0x0000000104167824 */ /* 0x000fe200078e0211 */
[----:B------:R-:W0:Y:S03]  /*0ad0*/  LDC.64 R12, c[0x0][0x380] ;  /* 0x0000e000ff0c7b82 */ /* 0x000e260000000a00 */
[C---:B------:R-:W-:Y:S01]  /*0ae0*/  VIADD R8, R22.reuse, 0x1 ;  /* 0x0000000116087836 */ /* 0x040fe20000000000 */
[----:B------:R-:W-:-:S04]  /*0af0*/  ISETP.GE.AND P2, PT, R22, UR8, PT ;  /* 0x0000000816007c0c */ /* 0x000fc8000bf46270 */
[----:B------:R-:W-:Y:S01]  /*0b00*/  ISETP.GE.AND P1, PT, R8, UR8, PT ;  /* 0x0000000808007c0c */ /* 0x000fe2000bf26270 */
[----:B------:R-:W1:Y:S01]  /*0b10*/  LDC.64 R14, c[0x0][0x388] ;  /* 0x0000e200ff0e7b82 */ /* 0x000e620000000a00 */
[----:B------:R-:W-:Y:S02]  /*0b20*/  ISETP.GT.AND P2, PT, R22, -0x1, !P2 ;  /* 0xffffffff1600780c */ /* 0x000fe40005744270 */
[----:B------:R-:W-:Y:S02]  /*0b30*/  ISETP.GT.AND P1, PT, R8, -0x1, !P1 ;  /* 0xffffffff0800780c */ /* 0x000fe40004f24270 */
[----:B------:R-:W-:Y:S02]  /*0b40*/  PLOP3.LUT P2, PT, P0, P2, PT, 0x80, 0x8 ;  /* 0x000000000008781c */ /* 0x000fe40000745070 */
[----:B------:R-:W-:Y:S01]  /*0b50*/  PLOP3.LUT P1, PT, P0, P1, PT, 0x80, 0x8 ;  /* 0x000000000008781c */ /* 0x000fe20000723070 */
[----:B------:R-:W2:Y:S08]  /*0b60*/  LDC.64 R8, c[0x0][0x380] ;  /* 0x0000e000ff087b82 */ /* 0x000eb00000000a00 */
[----:B------:R-:W3:Y:S02]  /*0b70*/  LDC.64 R10, c[0x0][0x388] ;  /* 0x0000e200ff0a7b82 */ /* 0x000ee40000000a00 */
[----:B------:R-:W-:-:S02]  /*0b80*/  @P2 IMAD.IADD R23, R7, 0x1, R22 ;  /* 0x0000000107172824 */ /* 0x000fc400078e0216 */
[----:B------:R-:W-:Y:S01]  /*0b90*/  @P1 SHF.R.S32.HI R19, RZ, 0x1f, R7 ;  /* 0x0000001fff131819 */ /* 0x000fe20000011407 */
[----:B------:R-:W-:Y:S01]  /*0ba0*/  @P2 VIADD R21, R17, UR9 ;  /* 0x0000000911152c36 */ /* 0x000fe20008000000 */
[----:B------:R-:W-:Y:S01]  /*0bb0*/  @P1 SHF.R.S32.HI R20, RZ, 0x1f, R17 ;  /* 0x0000001fff141819 */ /* 0x000fe20000011411 */
[----:B0-----:R-:W-:Y:S01]  /*0bc0*/  @P2 IMAD.WIDE R12, R23, 0x4, R12 ;  /* 0x00000004170c2825 */ /* 0x001fe200078e020c */
[----:B------:R-:W-:Y:S02]  /*0bd0*/  @P1 IADD3 R16, P3, P4, R7, R17, R4 ;  /* 0x0000001107101210 */ /* 0x000fe40007c7e004 */
[----:B------:R-:W-:Y:S01]  /*0be0*/  @P1 IADD3 R18, P5, PT, R17, UR9, RZ ;  /* 0x0000000911121c10 */ /* 0x000fe2000ffbe0ff */
[----:B-1----:R-:W-:Y:S01]  /*0bf0*/  @P2 IMAD.WIDE.U32 R14, R21, 0x4, R14 ;  /* 0x00000004150e2825 */ /* 0x002fe200078e000e */
[----:B------:R-:W-:Y:S01]  /*0c00*/  @P1 IADD3.X R19, PT, PT, R19, R20, R5, P3, P4 ;  /* 0x0000001413131210 */ /* 0x000fe20001fe8405 */
[----:B------:R-:W4:Y:S02]  /*0c10*/  @P2 LDG.E R13, desc[UR12][R12.64] ;  /* 0x0000000c0c0d2981 */ /* 0x000f24000c1e1900 */
[----:B------:R-:W-:Y:S01]  /*0c20*/  @P1 IMAD.X R20, RZ, RZ, R20, P5 ;  /* 0x000000ffff141224 */ /* 0x000fe200028e0614 */
[C---:B--2---:R-:W-:Y:S01]  /*0c30*/  @P1 LEA R8, P3, R16.reuse, R8, 0x2 ;  /* 0x0000000810081211 */ /* 0x044fe200078610ff */
[----:B------:R-:W4:Y:S03]  /*0c40*/  @P2 LDG.E R15, desc[UR12][R14.64] ;  /* 0x0000000c0e0f2981 */ /* 0x000f26000c1e1900 */
[----:B------:R-:W-:-:S02]  /*0c50*/  @P1 LEA.HI.X R9, R16, R9, R19, 0x2, P3 ;  /* 0x0000000910091211 */ /* 0x000fc400018f1413 */
[----:B---3--:R-:W-:-:S04]  /*0c60*/  @P1 LEA R10, P4, R18, R10, 0x2 ;  /* 0x0000000a120a1211 */ /* 0x008fc800078810ff */
[----:B------:R-:W2:Y:S01]  /*0c70*/  @P1 LDG.E R9, desc[UR12][R8.64+0x4] ;  /* 0x0000040c08091981 */ /* 0x000ea2000c1e1900 */
[----:B------:R-:W-:-:S05]  /*0c80*/  @P1 LEA.HI.X R11, R18, R11, R20, 0x2, P4 ;  /* 0x0000000b120b1211 */ /* 0x000fca00020f1414 */
[----:B------:R-:W2:Y:S01]  /*0c90*/  @P1 LDG.E R10, desc[UR12][R10.64+0x4] ;  /* 0x0000040c0a0a1981 */ /* 0x000ea2000c1e1900 */
[----:B------:R-:W-:Y:S02]  /*0ca0*/  VIADD R17, R17, 0x2 ;  /* 0x0000000211117836 */ /* 0x000fe40000000000 */
[----:B----4-:R-:W-:-:S04]  /*0cb0*/  @P2 FFMA R0, R15, R13, R0 ;  /* 0x0000000d0f002223 */ /* 0x010fc80000000000 */
[----:B--2---:R-:W-:-:S07]  /*0cc0*/  @P1 FFMA R0, R9, R10, R0 ;  /* 0x0000000a09001223 */ /* 0x004fce0000000000 */
.L_x_4:
[----:B------:R-:W-:Y:S01]  /*0cd0*/  IMAD.IADD R12, R4, 0x1, R17 ;  /* 0x00000001040c7824 */ /* 0x000fe200078e0211 */
[----:B------:R-:W-:Y:S04]  /*0ce0*/  BSSY.RECONVERGENT B0, `(.L_x_5) ;  /* 0x000000e000007945 */ /* 0x000fe80003800200 */
[----:B------:R-:W-:-:S04]  /*0cf0*/  ISETP.GE.AND P1, PT, R12, UR8, PT ;  /* 0x000000080c007c0c */ /* 0x000fc8000bf26270 */
[----:B------:R-:W-:-:S04]  /*0d00*/  ISETP.GT.AND P1, PT, R12, -0x1, !P1 ;  /* 0xffffffff0c00780c */ /* 0x000fc80004f24270 */
[----:B------:R-:W-:-:S13]  /*0d10*/  PLOP3.LUT P1, PT, P0, P1, PT, 0x80, 0x8 ;  /* 0x000000000008781c */ /* 0x000fda0000723070 */
[----:B------:R-:W-:Y:S05]  /*0d20*/  @!P1 BRA `(.L_x_6) ;  /* 0x0000000000249947 */ /* 0x000fea0003800000 */
[----:B------:R-:W0:Y:S01]  /*0d30*/  LDC.64 R8, c[0x0][0x380] ;  /* 0x0000e000ff087b82 */ /* 0x000e220000000a00 */
[----:B------:R-:W-:Y:S02]  /*0d40*/  IMAD.IADD R7, R7, 0x1, R12 ;  /* 0x0000000107077824 */ /* 0x000fe400078e020c */
[----:B------:R-:W-:-:S05]  /*0d50*/  VIADD R17, R17, UR9 ;  /* 0x0000000911117c36 */ /* 0x000fca0008000000 */
[----:B------:R-:W1:Y:S01]  /*0d60*/  LDC.64 R10, c[0x0][0x388] ;  /* 0x0000e200ff0a7b82 */ /* 0x000e620000000a00 */
[----:B0-----:R-:W-:-:S06]  /*0d70*/  IMAD.WIDE R8, R7, 0x4, R8 ;  /* 0x0000000407087825 */ /* 0x001fcc00078e0208 */
[----:B------:R-:W2:Y:S01]  /*0d80*/  LDG.E R9, desc[UR12][R8.64] ;  /* 0x0000000c08097981 */ /* 0x000ea2000c1e1900 */
[----:B-1----:R-:W-:-:S06]  /*0d90*/  IMAD.WIDE.U32 R10, R17, 0x4, R10 ;  /* 0x00000004110a7825 */ /* 0x002fcc00078e000a */
[----:B------:R-:W2:Y:S02]  /*0da0*/  LDG.E R10, desc[UR12][R10.64] ;  /* 0x0000000c0a0a7981 */ /* 0x000ea4000c1e1900 */
[----:B--2---:R-:W-:-:S07]  /*0db0*/  FFMA R0, R9, R10, R0 ;  /* 0x0000000a09007223 */ /* 0x004fce0000000000 */
.L_x_6:
[----:B------:R-:W-:Y:S05]  /*0dc0*/  BSYNC.RECONVERGENT B0 ;  /* 0x0000000000007941 */ /* 0x000fea0003800200 */
.L_x_5:
[----:B------:R-:W-:Y:S05]  /*0dd0*/  BRA.U UP0, `(.L_x_7) ;  /* 0xfffffff500047547 */ /* 0x000fea000b83ffff */
.L_x_0:
[----:B------:R-:W0:Y:S01]  /*0de0*/  LDC.64 R4, c[0x0][0x390] ;  /* 0x0000e400ff047b82 */ /* 0x000e220000000a00 */
[----:B------:R-:W-:-:S04]  /*0df0*/  IMAD R3, R2, UR8, R3 ;  /* 0x0000000802037c24 */ /* 0x000fc8000f8e0203 */
[----:B0-----:R-:W-:-:S05]  /*0e00*/  IMAD.WIDE R2, R3, 0x4, R4 ;  /* 0x0000000403027825 */ /* 0x001fca00078e0204 */
[----:B------:R-:W-:Y:S01]  /*0e10*/  STG.E desc[UR12][R2.64], R0 ;  /* 0x0000000002007986 */ /* 0x000fe2000c10190c */
[----:B------:R-:W-:Y:S05]  /*0e20*/  EXIT ;  /* 0x000000000000794d */ /* 0x000fea0003800000 */
.L_x_8:
[----:B------:R-:W-:-:S00]  /*0e30*/  BRA `(.L_x_8) ;  /* 0xfffffffc00fc7947 */ /* 0x000fc0000383ffff */
[----:B------:R-:W-:-:S00]  /*0e40*/  NOP ;  /* 0x0000000000007918 */ /* 0x000fc00000000000 */
        /* <DEDUP_REMOVED lines=11> */
.L_x_9:


//--------------------- .nv.shared.reserved.0     --------------------------
	.section	.nv.shared.reserved.0,"aw",@nobits
	.weak		__nv_reservedSMEM_offset_0_alias
	.size		__nv_reservedSMEM_offset_0_alias, 0, 64
	.other		__nv_reservedSMEM_offset_0_alias,@"STO_CUDA_RESERVED_SHARED STV_DEFAULT"
__nv_reservedSMEM_offset_0_alias:
	.zero		0
	.zero		64


//--------------------- .nv.constant0._Z6conv2dPfS_S_iii --------------------------
	.section	.nv.constant0._Z6conv2dPfS_S_iii,"a",@progbits
	.sectionflags	@""
	.align	4
.nv.constant0._Z6conv2dPfS_S_iii:
	.zero		932


//--------------------- SYMBOLS --------------------------

	.type		.nv.reservedSmem.offset0,@object
	.size		.nv.reservedSmem.offset0,0x4
